//
// Generated by NVIDIA NVVM Compiler
//
// Compiler Build ID: CL-36424714
// Cuda compilation tools, release 13.0, V13.0.88
// Based on NVVM 20.0.0
//

.version 9.0
.target sm_100
.address_size 64

	// .globl	grayscaleKernel

.visible .entry grayscaleKernel(
	.param .u32 grayscaleKernel_param_0,
	.param .u64 .ptr .align 1 grayscaleKernel_param_1,
	.param .u64 .ptr .align 1 grayscaleKernel_param_2
)
{
	.reg .pred 	%p<3>;
	.reg .b16 	%rs<4>;
	.reg .b32 	%r<9>;
	.reg .b32 	%f<2>;
	.reg .b64 	%rd<9>;
	.reg .b64 	%fd<7>;

	ld.param.u32 	%r4, [grayscaleKernel_param_0];
	ld.param.u64 	%rd1, [grayscaleKernel_param_1];
	ld.param.u64 	%rd2, [grayscaleKernel_param_2];
	mov.u32 	%r5, %tid.y;
	mov.u32 	%r6, %tid.x;
	min.s32 	%r1, %r4, 1024;
	min.s32 	%r7, %r4, 32;
	mad.lo.s32 	%r2, %r7, %r5, %r6;
	setp.ge.s32 	%p1, %r2, %r1;
	@%p1 bra 	$L__BB0_3;
	mov.u32 	%r8, %ctaid.x;
	mad.lo.s32 	%r3, %r1, %r8, %r2;
	setp.ge.s32 	%p2, %r3, %r4;
	@%p2 bra 	$L__BB0_3;
	cvta.to.global.u64 	%rd3, %rd2;
	mul.wide.s32 	%rd4, %r3, 3;
	add.s64 	%rd5, %rd3, %rd4;
	ld.global.u8 	%rs1, [%rd5];
	ld.global.u8 	%rs2, [%rd5+1];
	ld.global.u8 	%rs3, [%rd5+2];
	cvt.rn.f64.u16 	%fd1, %rs1;
	cvt.rn.f64.u16 	%fd2, %rs2;
	mul.f64 	%fd3, %fd2, 0d3FE2C8B439581062;
	fma.rn.f64 	%fd4, %fd1, 0d3FD322D0E5604189, %fd3;
	cvt.rn.f64.u16 	%fd5, %rs3;
	fma.rn.f64 	%fd6, %fd5, 0d3FBD2F1A9FBE76C9, %fd4;
	cvt.rn.f32.f64 	%f1, %fd6;
	cvta.to.global.u64 	%rd6, %rd1;
	mul.wide.s32 	%rd7, %r3, 4;
	add.s64 	%rd8, %rd6, %rd7;
	st.global.f32 	[%rd8], %f1;
$L__BB0_3:
	ret;

}


// ===== COMPILED SASS (sm_100) =====

	.target	sm_100

	.elftype	@"ET_EXEC"


//--------------------- .note.nv.tkinfo           --------------------------
	.section	.note.nv.tkinfo,"",@"SHT_NOTE"
	.sectionflags	@"SHF_NOTE_NV_TKINFO"
	.tkinfo
        /*0018*/ 	.word	0x00000002
        /*0030*/ 	.string	""
        /*0030*/ 	.string	"ptxas"
        /*0030*/ 	.string	"Cuda compilation tools, release 13.0, V13.0.88"
        /*0030*/ 	.string	"Build cuda_13.0.r13.0/compiler.36424714_0"
        /*0030*/ 	.string	"-arch sm_100 -m 64 "



//--------------------- .note.nv.cuinfo           --------------------------
	.section	.note.nv.cuinfo,"",@"SHT_NOTE"
	.sectionflags	@"SHF_NOTE_NV_CUINFO"
        /*0018*/ 	.short	0x0002
        /*001a*/ 	.short	0x0064
        /*001c*/ 	.short	0x0082
	.zero		2


//--------------------- .nv.info                  --------------------------
	.section	.nv.info,"",@"SHT_CUDA_INFO"
	.align	4


	//----- nvinfo : EIATTR_REGCOUNT
	.align		4
        /*0000*/ 	.byte	0x04, 0x2f
        /*0002*/ 	.short	(.L_1 - .L_0)
	.align		4
.L_0:
        /*0004*/ 	.word	index@(grayscaleKernel)
        /*0008*/ 	.word	0x00000010


	//----- nvinfo : EIATTR_FRAME_SIZE
	.align		4
.L_1:
        /*000c*/ 	.byte	0x04, 0x11
        /*000e*/ 	.short	(.L_3 - .L_2)
	.align		4
.L_2:
        /*0010*/ 	.word	index@(grayscaleKernel)
        /*0014*/ 	.word	0x00000000


	//----- nvinfo : EIATTR_MIN_STACK_SIZE
	.align		4
.L_3:
        /*0018*/ 	.byte	0x04, 0x12
        /*001a*/ 	.short	(.L_5 - .L_4)
	.align		4
.L_4:
        /*001c*/ 	.word	index@(grayscaleKernel)
        /*0020*/ 	.word	0x00000000
.L_5:


//--------------------- .nv.compat                --------------------------
	.section	.nv.compat,"",@"SHT_CUDA_COMPAT_INFO"
	.align	4
        /*0000*/ 	.byte	0x02, 0x09, 0x00, 0x00, 0x02, 0x02, 0x01, 0x00, 0x02, 0x05, 0x05, 0x00, 0x03, 0x07, 0x01, 0x01
        /*0010*/ 	.byte	0x02, 0x03, 0x00, 0x00, 0x02, 0x06, 0x01, 0x00, 0x04, 0x0b, 0x08, 0x00, 0x01, 0x00, 0x00, 0x00
        /*0020*/ 	.byte	0x00, 0x00, 0x00, 0x00


//--------------------- .nv.info.grayscaleKernel  --------------------------
	.section	.nv.info.grayscaleKernel,"",@"SHT_CUDA_INFO"
	.sectionflags	@""
	.align	4


	//----- nvinfo : EIATTR_CUDA_API_VERSION
	.align		4
        /*0000*/ 	.byte	0x04, 0x37
        /*0002*/ 	.short	(.L_7 - .L_6)
.L_6:
        /*0004*/ 	.word	0x00000082


	//----- nvinfo : EIATTR_KPARAM_INFO
	.align		4
.L_7:
        /*0008*/ 	.byte	0x04, 0x17
        /*000a*/ 	.short	(.L_9 - .L_8)
.L_8:
        /*000c*/ 	.word	0x00000000
        /*0010*/ 	.short	0x0002
        /*0012*/ 	.short	0x0010
        /*0014*/ 	.byte	0x00, 0xf5, 0x21, 0x00


	//----- nvinfo : EIATTR_KPARAM_INFO
	.align		4
.L_9:
        /*0018*/ 	.byte	0x04, 0x17
        /*001a*/ 	.short	(.L_11 - .L_10)
.L_10:
        /*001c*/ 	.word	0x00000000
        /*0020*/ 	.short	0x0001
        /*0022*/ 	.short	0x0008
        /*0024*/ 	.byte	0x00, 0xf5, 0x21, 0x00


	//----- nvinfo : EIATTR_KPARAM_INFO
	.align		4
.L_11:
        /*0028*/ 	.byte	0x04, 0x17
        /*002a*/ 	.short	(.L_13 - .L_12)
.L_12:
        /*002c*/ 	.word	0x00000000
        /*0030*/ 	.short	0x0000
        /*0032*/ 	.short	0x0000
        /*0034*/ 	.byte	0x00, 0xf0, 0x11, 0x00


	//----- nvinfo : EIATTR_SPARSE_MMA_MASK
	.align		4
.L_13:
        /*0038*/ 	.byte	0x03, 0x50
        /*003a*/ 	.short	0x0000


	//----- nvinfo : EIATTR_MAXREG_COUNT
	.align		4
        /*003c*/ 	.byte	0x03, 0x1b
        /*003e*/ 	.short	0x00ff


	//----- nvinfo : EIATTR_MERCURY_ISA_VERSION
	.align		4
        /*0040*/ 	.byte	0x03, 0x5f
        /*0042*/ 	.short	0x0101


	//----- nvinfo : EIATTR_VRC_CTA_INIT_COUNT
	.align		4
        /*0044*/ 	.byte	0x02, 0x4a
	.zero		1
	.zero		1


	//----- nvinfo : EIATTR_EXIT_INSTR_OFFSETS
	.align		4
        /*0048*/ 	.byte	0x04, 0x1c
        /*004a*/ 	.short	(.L_15 - .L_14)


	//   ....[0]....
.L_14:
        /*004c*/ 	.word	0x000000a0


	//   ....[1]....
        /*0050*/ 	.word	0x000000e0


	//   ....[2]....
        /*0054*/ 	.word	0x00000250


	//----- nvinfo : EIATTR_CBANK_PARAM_SIZE
	.align		4
.L_15:
        /*0058*/ 	.byte	0x03, 0x19
        /*005a*/ 	.short	0x0018


	//----- nvinfo : EIATTR_PARAM_CBANK
	.align		4
        /*005c*/ 	.byte	0x04, 0x0a
        /*005e*/ 	.short	(.L_17 - .L_16)
	.align		4
.L_16:
        /*0060*/ 	.word	index@(.nv.constant0.grayscaleKernel)
        /*0064*/ 	.short	0x0380
        /*0066*/ 	.short	0x0018


	//----- nvinfo : EIATTR_SW_WAR
	.align		4
.L_17:
        /*0068*/ 	.byte	0x04, 0x36
        /*006a*/ 	.short	(.L_19 - .L_18)
.L_18:
        /*006c*/ 	.word	0x00000008
.L_19:


//--------------------- .nv.callgraph             --------------------------
	.section	.nv.callgraph,"",@"SHT_CUDA_CALLGRAPH"
	.align	4
	.sectionentsize	8
	.align		4
        /*0000*/ 	.word	0x00000000
	.align		4
        /*0004*/ 	.word	0xffffffff
	.align		4
        /*0008*/ 	.word	0x00000000
	.align		4
        /*000c*/ 	.word	0xfffffffe
	.align		4
        /*0010*/ 	.word	0x00000000
	.align		4
        /*0014*/ 	.word	0xfffffffd
	.align		4
        /*0018*/ 	.word	0x00000000
	.align		4
        /*001c*/ 	.word	0xfffffffc


//--------------------- .text.grayscaleKernel     --------------------------
	.section	.text.grayscaleKernel,"ax",@progbits
	.align	128
        .global         grayscaleKernel
        .type           grayscaleKernel,@function
        .size           grayscaleKernel,(.L_x_1 - grayscaleKernel)
        .other          grayscaleKernel,@"STO_CUDA_ENTRY STV_DEFAULT"
grayscaleKernel:
.text.grayscaleKernel:
[----:B------:R-:W-:Y:S01]  /*0000*/  LDC R1, c[0x0][0x37c] ;  /* 0x0000df00ff017b82 */ /* 0x000fe20000000800 */
[----:B------:R-:W0:Y:S01]  /*0010*/  S2R R0, SR_TID.Y ;  /* 0x0000000000007919 */ /* 0x000e220000002200 */
[----:B------:R-:W1:Y:S01]  /*0020*/  LDCU UR6, c[0x0][0x380] ;  /* 0x00007000ff0677ac */ /* 0x000e620008000800 */
[----:B------:R-:W0:Y:S01]  /*0030*/  S2R R3, SR_TID.X ;  /* 0x0000000000037919 */ /* 0x000e220000002100 */
[----:B-1----:R-:W-:-:S04]  /*0040*/  UISETP.LT.AND UP0, UPT, UR6, 0x20, UPT ;  /* 0x000000200600788c */ /* 0x002fc8000bf01270 */
[----:B------:R-:W-:Y:S02]  /*0050*/  USEL UR5, UR6, 0x20, UP0 ;  /* 0x0000002006057887 */ /* 0x000fe40008000000 */
[----:B------:R-:W-:-:S04]  /*0060*/  UISETP.LT.AND UP0, UPT, UR6, 0x400, UPT ;  /* 0x000004000600788c */ /* 0x000fc8000bf01270 */
[----:B------:R-:W-:Y:S01]  /*0070*/  USEL UR4, UR6, 0x400, UP0 ;  /* 0x0000040006047887 */ /* 0x000fe20008000000 */
[----:B0-----:R-:W-:-:S05]  /*0080*/  IMAD R0, R0, UR5, R3 ;  /* 0x0000000500007c24 */ /* 0x001fca000f8e0203 */
[----:B------:R-:W-:-:S13]  /*0090*/  ISETP.GE.AND P0, PT, R0, UR4, PT ;  /* 0x0000000400007c0c */ /* 0x000fda000bf06270 */
[----:B------:R-:W-:Y:S05]  /*00a0*/  @P0 EXIT ;  /* 0x000000000000094d */ /* 0x000fea0003800000 */
[----:B------:R-:W0:Y:S02]  /*00b0*/  S2R R13, SR_CTAID.X ;  /* 0x00000000000d7919 */ /* 0x000e240000002500 */
[----:B0-----:R-:W-:-:S05]  /*00c0*/  IMAD R13, R13, UR4, R0 ;  /* 0x000000040d0d7c24 */ /* 0x001fca000f8e0200 */
[----:B------:R-:W-:-:S13]  /*00d0*/  ISETP.GE.AND P0, PT, R13, UR6, PT ;  /* 0x000000060d007c0c */ /* 0x000fda000bf06270 */
[----:B------:R-:W-:Y:S05]  /*00e0*/  @P0 EXIT ;  /* 0x000000000000094d */ /* 0x000fea0003800000 */
[----:B------:R-:W0:Y:S01]  /*00f0*/  LDC.64 R2, c[0x0][0x390] ;  /* 0x0000e400ff027b82 */ /* 0x000e220000000a00 */
[----:B------:R-:W1:Y:S01]  /*0100*/  LDCU.64 UR4, c[0x0][0x358] ;  /* 0x00006b00ff0477ac */ /* 0x000e620008000a00 */
[----:B------:R-:W-:Y:S01]  /*0110*/  UMOV UR6, 0x39581062 ;  /* 0x3958106200067882 */ /* 0x000fe20000000000 */
[----:B------:R-:W-:-:S05]  /*0120*/  UMOV UR7, 0x3fe2c8b4 ;  /* 0x3fe2c8b400077882 */ /* 0x000fca0000000000 */
[----:B------:R-:W2:Y:S01]  /*0130*/  LDC.64 R10, c[0x0][0x388] ;  /* 0x0000e200ff0a7b82 */ /* 0x000ea20000000a00 */
[----:B0-----:R-:W-:-:S05]  /*0140*/  IMAD.WIDE R2, R13, 0x3, R2 ;  /* 0x000000030d027825 */ /* 0x001fca00078e0202 */
[----:B-1----:R-:W3:Y:S04]  /*0150*/  LDG.E.U8 R12, desc[UR4][R2.64+0x1] ;  /* 0x00000104020c7981 */ /* 0x002ee8000c1e1100 */
[----:B------:R-:W4:Y:S04]  /*0160*/  LDG.E.U8 R0, desc[UR4][R2.64] ;  /* 0x0000000402007981 */ /* 0x000f28000c1e1100 */
[----:B------:R2:W5:Y:S02]  /*0170*/  LDG.E.U8 R8, desc[UR4][R2.64+0x2] ;  /* 0x0000020402087981 */ /* 0x000564000c1e1100 */
[----:B--2---:R-:W-:Y:S01]  /*0180*/  IMAD.WIDE R2, R13, 0x4, R10 ;  /* 0x000000040d027825 */ /* 0x004fe200078e020a */
[----:B---3--:R-:W0:Y:S08]  /*0190*/  I2F.F64.U16 R6, R12 ;  /* 0x0000000c00067312 */ /* 0x008e300000101800 */
[----:B----4-:R-:W1:Y:S01]  /*01a0*/  I2F.F64.U16 R4, R0 ;  /* 0x0000000000047312 */ /* 0x010e620000101800 */
[----:B0-----:R-:W-:-:S07]  /*01b0*/  DMUL R6, R6, UR6 ;  /* 0x0000000606067c28 */ /* 0x001fce0008000000 */
[----:B-----5:R-:W0:Y:S01]  /*01c0*/  I2F.F64.U16 R8, R8 ;  /* 0x0000000800087312 */ /* 0x020e220000101800 */
[----:B------:R-:W-:Y:S01]  /*01d0*/  UMOV UR6, 0xe5604189 ;  /* 0xe560418900067882 */ /* 0x000fe20000000000 */
[----:B------:R-:W-:Y:S02]  /*01e0*/  UMOV UR7, 0x3fd322d0 ;  /* 0x3fd322d000077882 */ /* 0x000fe40000000000 */
[----:B-1----:R-:W-:Y:S01]  /*01f0*/  DFMA R4, R4, UR6, R6 ;  /* 0x0000000604047c2b */ /* 0x002fe20008000006 */
[----:B------:R-:W-:Y:S01]  /*0200*/  UMOV UR6, 0x9fbe76c9 ;  /* 0x9fbe76c900067882 */ /* 0x000fe20000000000 */
[----:B------:R-:W-:-:S06]  /*0210*/  UMOV UR7, 0x3fbd2f1a ;  /* 0x3fbd2f1a00077882 */ /* 0x000fcc0000000000 */
[----:B0-----:R-:W-:-:S10]  /*0220*/  DFMA R4, R8, UR6, R4 ;  /* 0x0000000608047c2b */ /* 0x001fd40008000004 */
[----:B------:R-:W0:Y:S02]  /*0230*/  F2F.F32.F64 R5, R4 ;  /* 0x0000000400057310 */ /* 0x000e240000301000 */
[----:B0-----:R-:W-:Y:S01]  /*0240*/  STG.E desc[UR4][R2.64], R5 ;  /* 0x0000000502007986 */ /* 0x001fe2000c101904 */
[----:B------:R-:W-:Y:S05]  /*0250*/  EXIT ;  /* 0x000000000000794d */ /* 0x000fea0003800000 */
.L_x_0:
[----:B------:R-:W-:-:S00]  /*0260*/  BRA `(.L_x_0) ;  /* 0xfffffffc00fc7947 */ /* 0x000fc0000383ffff */
[----:B------:R-:W-:-:S00]  /*0270*/  NOP ;  /* 0x0000000000007918 */ /* 0x000fc00000000000 */
        /* <DEDUP_REMOVED lines=8> */
.L_x_1:


//--------------------- .nv.shared.reserved.0     --------------------------
	.section	.nv.shared.reserved.0,"aw",@nobits
	.weak		__nv_reservedSMEM_offset_0_alias
	.size		__nv_reservedSMEM_offset_0_alias, 0, 64
	.other		__nv_reservedSMEM_offset_0_alias,@"STO_CUDA_RESERVED_SHARED STV_DEFAULT"
__nv_reservedSMEM_offset_0_alias:
	.zero		0
	.zero		64


//--------------------- .nv.constant0.grayscaleKernel --------------------------
	.section	.nv.constant0.grayscaleKernel,"a",@progbits
	.sectionflags	@""
	.align	4
.nv.constant0.grayscaleKernel:
	.zero		920


//--------------------- SYMBOLS --------------------------

	.type		.nv.reservedSmem.offset0,@object
	.size		.nv.reservedSmem.offset0,0x4
